//
// Generated by NVIDIA NVVM Compiler
//
// Compiler Build ID: CL-36424714
// Cuda compilation tools, release 13.0, V13.0.88
// Based on NVVM 20.0.0
//

.version 9.0
.target sm_100
.address_size 64

	// .globl	_Z10reduceGmemPiS_i
.extern .shared .align 16 .b8 smem[];

.visible .entry _Z10reduceGmemPiS_i(
	.param .u64 .ptr .align 1 _Z10reduceGmemPiS_i_param_0,
	.param .u64 .ptr .align 1 _Z10reduceGmemPiS_i_param_1,
	.param .u32 _Z10reduceGmemPiS_i_param_2
)
{
	.reg .pred 	%p<16>;
	.reg .b32 	%r<42>;
	.reg .b64 	%rd<11>;

	ld.param.u64 	%rd4, [_Z10reduceGmemPiS_i_param_0];
	ld.param.u64 	%rd3, [_Z10reduceGmemPiS_i_param_1];
	ld.param.u32 	%r4, [_Z10reduceGmemPiS_i_param_2];
	cvta.to.global.u64 	%rd5, %rd4;
	mov.u32 	%r1, %tid.x;
	mov.u32 	%r2, %ctaid.x;
	mov.u32 	%r3, %ntid.x;
	mul.lo.s32 	%r5, %r2, %r3;
	mul.wide.u32 	%rd6, %r5, 4;
	add.s64 	%rd1, %rd5, %rd6;
	add.s32 	%r6, %r5, %r1;
	setp.ge.s32 	%p1, %r6, %r4;
	@%p1 bra 	$L__BB0_12;
	setp.lt.u32 	%p2, %r3, 1024;
	setp.gt.u32 	%p3, %r1, 511;
	mul.wide.u32 	%rd7, %r1, 4;
	add.s64 	%rd2, %rd1, %rd7;
	or.pred  	%p4, %p2, %p3;
	@%p4 bra 	$L__BB0_3;
	ld.global.u32 	%r8, [%rd2+2048];
	ld.global.u32 	%r9, [%rd2];
	add.s32 	%r10, %r9, %r8;
	st.global.u32 	[%rd2], %r10;
$L__BB0_3:
	setp.lt.u32 	%p5, %r3, 512;
	setp.gt.u32 	%p6, %r1, 255;
	or.pred  	%p7, %p5, %p6;
	@%p7 bra 	$L__BB0_5;
	ld.global.u32 	%r12, [%rd2+1024];
	ld.global.u32 	%r13, [%rd2];
	add.s32 	%r14, %r13, %r12;
	st.global.u32 	[%rd2], %r14;
$L__BB0_5:
	setp.lt.u32 	%p8, %r3, 256;
	setp.gt.u32 	%p9, %r1, 127;
	or.pred  	%p10, %p8, %p9;
	@%p10 bra 	$L__BB0_7;
	ld.global.u32 	%r16, [%rd2+512];
	ld.global.u32 	%r17, [%rd2];
	add.s32 	%r18, %r17, %r16;
	st.global.u32 	[%rd2], %r18;
$L__BB0_7:
	setp.lt.u32 	%p11, %r3, 128;
	setp.gt.u32 	%p12, %r1, 63;
	or.pred  	%p13, %p11, %p12;
	@%p13 bra 	$L__BB0_9;
	ld.global.u32 	%r20, [%rd2+256];
	ld.global.u32 	%r21, [%rd2];
	add.s32 	%r22, %r21, %r20;
	st.global.u32 	[%rd2], %r22;
$L__BB0_9:
	bar.sync 	0;
	setp.gt.u32 	%p14, %r1, 31;
	@%p14 bra 	$L__BB0_12;
	ld.volatile.global.u32 	%r23, [%rd2+128];
	ld.volatile.global.u32 	%r24, [%rd2];
	add.s32 	%r25, %r24, %r23;
	st.volatile.global.u32 	[%rd2], %r25;
	ld.volatile.global.u32 	%r26, [%rd2+64];
	ld.volatile.global.u32 	%r27, [%rd2];
	add.s32 	%r28, %r27, %r26;
	st.volatile.global.u32 	[%rd2], %r28;
	ld.volatile.global.u32 	%r29, [%rd2+32];
	ld.volatile.global.u32 	%r30, [%rd2];
	add.s32 	%r31, %r30, %r29;
	st.volatile.global.u32 	[%rd2], %r31;
	ld.volatile.global.u32 	%r32, [%rd2+16];
	ld.volatile.global.u32 	%r33, [%rd2];
	add.s32 	%r34, %r33, %r32;
	st.volatile.global.u32 	[%rd2], %r34;
	ld.volatile.global.u32 	%r35, [%rd2+8];
	ld.volatile.global.u32 	%r36, [%rd2];
	add.s32 	%r37, %r36, %r35;
	st.volatile.global.u32 	[%rd2], %r37;
	ld.volatile.global.u32 	%r38, [%rd2+4];
	ld.volatile.global.u32 	%r39, [%rd2];
	add.s32 	%r40, %r39, %r38;
	st.volatile.global.u32 	[%rd2], %r40;
	setp.ne.s32 	%p15, %r1, 0;
	@%p15 bra 	$L__BB0_12;
	ld.global.u32 	%r41, [%rd1];
	cvta.to.global.u64 	%rd8, %rd3;
	mul.wide.u32 	%rd9, %r2, 4;
	add.s64 	%rd10, %rd8, %rd9;
	st.global.u32 	[%rd10], %r41;
$L__BB0_12:
	ret;

}
	// .globl	_Z20reduceGmemUnrolling4PiS_i
.visible .entry _Z20reduceGmemUnrolling4PiS_i(
	.param .u64 .ptr .align 1 _Z20reduceGmemUnrolling4PiS_i_param_0,
	.param .u64 .ptr .align 1 _Z20reduceGmemUnrolling4PiS_i_param_1,
	.param .u32 _Z20reduceGmemUnrolling4PiS_i_param_2
)
{
	.reg .pred 	%p<19>;
	.reg .b32 	%r<62>;
	.reg .b64 	%rd<20>;

	ld.param.u64 	%rd7, [_Z20reduceGmemUnrolling4PiS_i_param_0];
	ld.param.u64 	%rd6, [_Z20reduceGmemUnrolling4PiS_i_param_1];
	ld.param.u32 	%r15, [_Z20reduceGmemUnrolling4PiS_i_param_2];
	cvta.to.global.u64 	%rd1, %rd7;
	mov.u32 	%r1, %tid.x;
	mov.u32 	%r2, %ctaid.x;
	mov.u32 	%r3, %ntid.x;
	mul.lo.s32 	%r16, %r3, %r2;
	shl.b32 	%r17, %r16, 2;
	add.s32 	%r4, %r17, %r1;
	cvt.u64.u32 	%rd2, %r17;
	setp.ge.s32 	%p1, %r4, %r15;
	@%p1 bra 	$L__BB1_18;
	mul.wide.s32 	%rd8, %r4, 4;
	add.s64 	%rd3, %rd1, %rd8;
	ld.global.u32 	%r5, [%rd3];
	add.s32 	%r6, %r4, %r3;
	setp.ge.u32 	%p2, %r6, %r15;
	mov.b32 	%r59, 0;
	@%p2 bra 	$L__BB1_3;
	mul.wide.u32 	%rd9, %r6, 4;
	add.s64 	%rd10, %rd1, %rd9;
	ld.global.u32 	%r59, [%rd10];
$L__BB1_3:
	add.s32 	%r9, %r6, %r3;
	setp.ge.u32 	%p3, %r9, %r15;
	mov.b32 	%r60, 0;
	@%p3 bra 	$L__BB1_5;
	mul.wide.u32 	%rd11, %r9, 4;
	add.s64 	%rd12, %rd1, %rd11;
	ld.global.u32 	%r60, [%rd12];
$L__BB1_5:
	add.s32 	%r12, %r9, %r3;
	setp.ge.u32 	%p4, %r12, %r15;
	mov.b32 	%r61, 0;
	@%p4 bra 	$L__BB1_7;
	mul.wide.u32 	%rd13, %r12, 4;
	add.s64 	%rd14, %rd1, %rd13;
	ld.global.u32 	%r61, [%rd14];
$L__BB1_7:
	shl.b64 	%rd15, %rd2, 2;
	add.s64 	%rd4, %rd1, %rd15;
	add.s32 	%r21, %r59, %r5;
	add.s32 	%r22, %r21, %r60;
	add.s32 	%r23, %r22, %r61;
	st.global.u32 	[%rd3], %r23;
	bar.sync 	0;
	setp.lt.u32 	%p5, %r3, 1024;
	setp.gt.u32 	%p6, %r1, 511;
	mul.wide.u32 	%rd16, %r1, 4;
	add.s64 	%rd5, %rd4, %rd16;
	or.pred  	%p7, %p5, %p6;
	@%p7 bra 	$L__BB1_9;
	ld.global.u32 	%r25, [%rd5+2048];
	ld.global.u32 	%r26, [%rd5];
	add.s32 	%r27, %r26, %r25;
	st.global.u32 	[%rd5], %r27;
$L__BB1_9:
	setp.lt.u32 	%p8, %r3, 512;
	setp.gt.u32 	%p9, %r1, 255;
	or.pred  	%p10, %p8, %p9;
	@%p10 bra 	$L__BB1_11;
	ld.global.u32 	%r29, [%rd5+1024];
	ld.global.u32 	%r30, [%rd5];
	add.s32 	%r31, %r30, %r29;
	st.global.u32 	[%rd5], %r31;
$L__BB1_11:
	setp.lt.u32 	%p11, %r3, 256;
	setp.gt.u32 	%p12, %r1, 127;
	or.pred  	%p13, %p11, %p12;
	@%p13 bra 	$L__BB1_13;
	ld.global.u32 	%r33, [%rd5+512];
	ld.global.u32 	%r34, [%rd5];
	add.s32 	%r35, %r34, %r33;
	st.global.u32 	[%rd5], %r35;
$L__BB1_13:
	setp.lt.u32 	%p14, %r3, 128;
	setp.gt.u32 	%p15, %r1, 63;
	or.pred  	%p16, %p14, %p15;
	@%p16 bra 	$L__BB1_15;
	ld.global.u32 	%r37, [%rd5+256];
	ld.global.u32 	%r38, [%rd5];
	add.s32 	%r39, %r38, %r37;
	st.global.u32 	[%rd5], %r39;
$L__BB1_15:
	bar.sync 	0;
	setp.gt.u32 	%p17, %r1, 31;
	@%p17 bra 	$L__BB1_18;
	ld.volatile.global.u32 	%r40, [%rd5+128];
	ld.volatile.global.u32 	%r41, [%rd5];
	add.s32 	%r42, %r41, %r40;
	st.volatile.global.u32 	[%rd5], %r42;
	ld.volatile.global.u32 	%r43, [%rd5+64];
	ld.volatile.global.u32 	%r44, [%rd5];
	add.s32 	%r45, %r44, %r43;
	st.volatile.global.u32 	[%rd5], %r45;
	ld.volatile.global.u32 	%r46, [%rd5+32];
	ld.volatile.global.u32 	%r47, [%rd5];
	add.s32 	%r48, %r47, %r46;
	st.volatile.global.u32 	[%rd5], %r48;
	ld.volatile.global.u32 	%r49, [%rd5+16];
	ld.volatile.global.u32 	%r50, [%rd5];
	add.s32 	%r51, %r50, %r49;
	st.volatile.global.u32 	[%rd5], %r51;
	ld.volatile.global.u32 	%r52, [%rd5+8];
	ld.volatile.global.u32 	%r53, [%rd5];
	add.s32 	%r54, %r53, %r52;
	st.volatile.global.u32 	[%rd5], %r54;
	ld.volatile.global.u32 	%r55, [%rd5+4];
	ld.volatile.global.u32 	%r56, [%rd5];
	add.s32 	%r57, %r56, %r55;
	st.volatile.global.u32 	[%rd5], %r57;
	setp.ne.s32 	%p18, %r1, 0;
	@%p18 bra 	$L__BB1_18;
	ld.global.u32 	%r58, [%rd4];
	cvta.to.global.u64 	%rd17, %rd6;
	mul.wide.u32 	%rd18, %r2, 4;
	add.s64 	%rd19, %rd17, %rd18;
	st.global.u32 	[%rd19], %r58;
$L__BB1_18:
	ret;

}
	// .globl	_Z20reduceSMemUnrolling4PiS_i
.visible .entry _Z20reduceSMemUnrolling4PiS_i(
	.param .u64 .ptr .align 1 _Z20reduceSMemUnrolling4PiS_i_param_0,
	.param .u64 .ptr .align 1 _Z20reduceSMemUnrolling4PiS_i_param_1,
	.param .u32 _Z20reduceSMemUnrolling4PiS_i_param_2
)
{
	.reg .pred 	%p<19>;
	.reg .b32 	%r<65>;
	.reg .b64 	%rd<15>;

	ld.param.u64 	%rd3, [_Z20reduceSMemUnrolling4PiS_i_param_0];
	ld.param.u64 	%rd2, [_Z20reduceSMemUnrolling4PiS_i_param_1];
	ld.param.u32 	%r16, [_Z20reduceSMemUnrolling4PiS_i_param_2];
	cvta.to.global.u64 	%rd1, %rd3;
	mov.u32 	%r1, %tid.x;
	mov.u32 	%r2, %ctaid.x;
	mov.u32 	%r3, %ntid.x;
	mul.lo.s32 	%r17, %r3, %r2;
	shl.b32 	%r18, %r17, 2;
	add.s32 	%r4, %r18, %r1;
	setp.ge.s32 	%p1, %r4, %r16;
	@%p1 bra 	$L__BB2_18;
	mul.wide.s32 	%rd4, %r4, 4;
	add.s64 	%rd5, %rd1, %rd4;
	ld.global.u32 	%r5, [%rd5];
	add.s32 	%r6, %r4, %r3;
	setp.ge.u32 	%p2, %r6, %r16;
	mov.b32 	%r62, 0;
	@%p2 bra 	$L__BB2_3;
	mul.wide.u32 	%rd6, %r6, 4;
	add.s64 	%rd7, %rd1, %rd6;
	ld.global.u32 	%r62, [%rd7];
$L__BB2_3:
	add.s32 	%r9, %r6, %r3;
	setp.ge.u32 	%p3, %r9, %r16;
	mov.b32 	%r63, 0;
	@%p3 bra 	$L__BB2_5;
	mul.wide.u32 	%rd8, %r9, 4;
	add.s64 	%rd9, %rd1, %rd8;
	ld.global.u32 	%r63, [%rd9];
$L__BB2_5:
	add.s32 	%r12, %r9, %r3;
	setp.ge.u32 	%p4, %r12, %r16;
	mov.b32 	%r64, 0;
	@%p4 bra 	$L__BB2_7;
	mul.wide.u32 	%rd10, %r12, 4;
	add.s64 	%rd11, %rd1, %rd10;
	ld.global.u32 	%r64, [%rd11];
$L__BB2_7:
	add.s32 	%r22, %r62, %r5;
	add.s32 	%r23, %r22, %r63;
	add.s32 	%r24, %r23, %r64;
	shl.b32 	%r26, %r1, 2;
	mov.u32 	%r27, smem;
	add.s32 	%r15, %r27, %r26;
	st.shared.u32 	[%r15], %r24;
	bar.sync 	0;
	setp.lt.u32 	%p5, %r3, 1024;
	setp.gt.u32 	%p6, %r1, 511;
	or.pred  	%p7, %p5, %p6;
	@%p7 bra 	$L__BB2_9;
	ld.shared.u32 	%r28, [%r15+2048];
	ld.shared.u32 	%r29, [%r15];
	add.s32 	%r30, %r29, %r28;
	st.shared.u32 	[%r15], %r30;
$L__BB2_9:
	setp.lt.u32 	%p8, %r3, 512;
	setp.gt.u32 	%p9, %r1, 255;
	or.pred  	%p10, %p8, %p9;
	@%p10 bra 	$L__BB2_11;
	ld.shared.u32 	%r32, [%r15+1024];
	ld.shared.u32 	%r33, [%r15];
	add.s32 	%r34, %r33, %r32;
	st.shared.u32 	[%r15], %r34;
$L__BB2_11:
	setp.lt.u32 	%p11, %r3, 256;
	setp.gt.u32 	%p12, %r1, 127;
	or.pred  	%p13, %p11, %p12;
	@%p13 bra 	$L__BB2_13;
	ld.shared.u32 	%r36, [%r15+512];
	ld.shared.u32 	%r37, [%r15];
	add.s32 	%r38, %r37, %r36;
	st.shared.u32 	[%r15], %r38;
$L__BB2_13:
	setp.lt.u32 	%p14, %r3, 128;
	setp.gt.u32 	%p15, %r1, 63;
	or.pred  	%p16, %p14, %p15;
	@%p16 bra 	$L__BB2_15;
	ld.shared.u32 	%r40, [%r15+256];
	ld.shared.u32 	%r41, [%r15];
	add.s32 	%r42, %r41, %r40;
	st.shared.u32 	[%r15], %r42;
$L__BB2_15:
	bar.sync 	0;
	setp.gt.u32 	%p17, %r1, 31;
	@%p17 bra 	$L__BB2_18;
	ld.volatile.shared.u32 	%r43, [%r15+128];
	ld.volatile.shared.u32 	%r44, [%r15];
	add.s32 	%r45, %r44, %r43;
	st.volatile.shared.u32 	[%r15], %r45;
	ld.volatile.shared.u32 	%r46, [%r15+64];
	ld.volatile.shared.u32 	%r47, [%r15];
	add.s32 	%r48, %r47, %r46;
	st.volatile.shared.u32 	[%r15], %r48;
	ld.volatile.shared.u32 	%r49, [%r15+32];
	ld.volatile.shared.u32 	%r50, [%r15];
	add.s32 	%r51, %r50, %r49;
	st.volatile.shared.u32 	[%r15], %r51;
	ld.volatile.shared.u32 	%r52, [%r15+16];
	ld.volatile.shared.u32 	%r53, [%r15];
	add.s32 	%r54, %r53, %r52;
	st.volatile.shared.u32 	[%r15], %r54;
	ld.volatile.shared.u32 	%r55, [%r15+8];
	ld.volatile.shared.u32 	%r56, [%r15];
	add.s32 	%r57, %r56, %r55;
	st.volatile.shared.u32 	[%r15], %r57;
	ld.volatile.shared.u32 	%r58, [%r15+4];
	ld.volatile.shared.u32 	%r59, [%r15];
	add.s32 	%r60, %r59, %r58;
	st.volatile.shared.u32 	[%r15], %r60;
	setp.ne.s32 	%p18, %r1, 0;
	@%p18 bra 	$L__BB2_18;
	ld.shared.u32 	%r61, [smem];
	cvta.to.global.u64 	%rd12, %rd2;
	mul.wide.u32 	%rd13, %r2, 4;
	add.s64 	%rd14, %rd12, %rd13;
	st.global.u32 	[%rd14], %r61;
$L__BB2_18:
	ret;

}


// ===== COMPILED SASS (sm_100) =====

	.target	sm_100

	.elftype	@"ET_EXEC"


//--------------------- .note.nv.tkinfo           --------------------------
	.section	.note.nv.tkinfo,"",@"SHT_NOTE"
	.sectionflags	@"SHF_NOTE_NV_TKINFO"
	.tkinfo
        /*0018*/ 	.word	0x00000002
        /*0030*/ 	.string	""
        /*0030*/ 	.string	"ptxas"
        /*0030*/ 	.string	"Cuda compilation tools, release 13.0, V13.0.88"
        /*0030*/ 	.string	"Build cuda_13.0.r13.0/compiler.36424714_0"
        /*0030*/ 	.string	"-arch sm_100 -m 64 "



//--------------------- .note.nv.cuinfo           --------------------------
	.section	.note.nv.cuinfo,"",@"SHT_NOTE"
	.sectionflags	@"SHF_NOTE_NV_CUINFO"
        /*0018*/ 	.short	0x0002
        /*001a*/ 	.short	0x0064
        /*001c*/ 	.short	0x0082
	.zero		2


//--------------------- .nv.info                  --------------------------
	.section	.nv.info,"",@"SHT_CUDA_INFO"
	.align	4


	//----- nvinfo : EIATTR_REGCOUNT
	.align		4
        /*0000*/ 	.byte	0x04, 0x2f
        /*0002*/ 	.short	(.L_1 - .L_0)
	.align		4
.L_0:
        /*0004*/ 	.word	index@(_Z10reduceGmemPiS_i)
        /*0008*/ 	.word	0x00000012


	//----- nvinfo : EIATTR_FRAME_SIZE
	.align		4
.L_1:
        /*000c*/ 	.byte	0x04, 0x11
        /*000e*/ 	.short	(.L_3 - .L_2)
	.align		4
.L_2:
        /*0010*/ 	.word	index@(_Z10reduceGmemPiS_i)
        /*0014*/ 	.word	0x00000000


	//----- nvinfo : EIATTR_REGCOUNT
	.align		4
.L_3:
        /*0018*/ 	.byte	0x04, 0x2f
        /*001a*/ 	.short	(.L_5 - .L_4)
	.align		4
.L_4:
        /*001c*/ 	.word	index@(_Z20reduceGmemUnrolling4PiS_i)
        /*0020*/ 	.word	0x00000018


	//----- nvinfo : EIATTR_FRAME_SIZE
	.align		4
.L_5:
        /*0024*/ 	.byte	0x04, 0x11
        /*0026*/ 	.short	(.L_7 - .L_6)
	.align		4
.L_6:
        /*0028*/ 	.word	index@(_Z20reduceGmemUnrolling4PiS_i)
        /*002c*/ 	.word	0x00000000


	//----- nvinfo : EIATTR_REGCOUNT
	.align		4
.L_7:
        /*0030*/ 	.byte	0x04, 0x2f
        /*0032*/ 	.short	(.L_9 - .L_8)
	.align		4
.L_8:
        /*0034*/ 	.word	index@(_Z20reduceSMemUnrolling4PiS_i)
        /*0038*/ 	.word	0x00000012


	//----- nvinfo : EIATTR_FRAME_SIZE
	.align		4
.L_9:
        /*003c*/ 	.byte	0x04, 0x11
        /*003e*/ 	.short	(.L_11 - .L_10)
	.align		4
.L_10:
        /*0040*/ 	.word	index@(_Z20reduceSMemUnrolling4PiS_i)
        /*0044*/ 	.word	0x00000000


	//----- nvinfo : EIATTR_MIN_STACK_SIZE
	.align		4
.L_11:
        /*0048*/ 	.byte	0x04, 0x12
        /*004a*/ 	.short	(.L_13 - .L_12)
	.align		4
.L_12:
        /*004c*/ 	.word	index@(_Z20reduceSMemUnrolling4PiS_i)
        /*0050*/ 	.word	0x00000000


	//----- nvinfo : EIATTR_MIN_STACK_SIZE
	.align		4
.L_13:
        /*0054*/ 	.byte	0x04, 0x12
        /*0056*/ 	.short	(.L_15 - .L_14)
	.align		4
.L_14:
        /*0058*/ 	.word	index@(_Z20reduceGmemUnrolling4PiS_i)
        /*005c*/ 	.word	0x00000000


	//----- nvinfo : EIATTR_MIN_STACK_SIZE
	.align		4
.L_15:
        /*0060*/ 	.byte	0x04, 0x12
        /*0062*/ 	.short	(.L_17 - .L_16)
	.align		4
.L_16:
        /*0064*/ 	.word	index@(_Z10reduceGmemPiS_i)
        /*0068*/ 	.word	0x00000000
.L_17:


//--------------------- .nv.compat                --------------------------
	.section	.nv.compat,"",@"SHT_CUDA_COMPAT_INFO"
	.align	4
        /*0000*/ 	.byte	0x02, 0x09, 0x00, 0x00, 0x02, 0x02, 0x01, 0x00, 0x02, 0x05, 0x05, 0x00, 0x03, 0x07, 0x01, 0x01
        /*0010*/ 	.byte	0x02, 0x03, 0x00, 0x00, 0x02, 0x06, 0x01, 0x00, 0x04, 0x0b, 0x08, 0x00, 0x09, 0x00, 0x00, 0x00
        /*0020*/ 	.byte	0x00, 0x00, 0x00, 0x00


//--------------------- .nv.info._Z20reduceSMemUnrolling4PiS_i --------------------------
	.section	.nv.info._Z20reduceSMemUnrolling4PiS_i,"",@"SHT_CUDA_INFO"
	.sectionflags	@""
	.align	4


	//----- nvinfo : EIATTR_CUDA_API_VERSION
	.align		4
        /*0000*/ 	.byte	0x04, 0x37
        /*0002*/ 	.short	(.L_19 - .L_18)
.L_18:
        /*0004*/ 	.word	0x00000082


	//----- nvinfo : EIATTR_KPARAM_INFO
	.align		4
.L_19:
        /*0008*/ 	.byte	0x04, 0x17
        /*000a*/ 	.short	(.L_21 - .L_20)
.L_20:
        /*000c*/ 	.word	0x00000000
        /*0010*/ 	.short	0x0002
        /*0012*/ 	.short	0x0010
        /*0014*/ 	.byte	0x00, 0xf0, 0x11, 0x00


	//----- nvinfo : EIATTR_KPARAM_INFO
	.align		4
.L_21:
        /*0018*/ 	.byte	0x04, 0x17
        /*001a*/ 	.short	(.L_23 - .L_22)
.L_22:
        /*001c*/ 	.word	0x00000000
        /*0020*/ 	.short	0x0001
        /*0022*/ 	.short	0x0008
        /*0024*/ 	.byte	0x00, 0xf5, 0x21, 0x00


	//----- nvinfo : EIATTR_KPARAM_INFO
	.align		4
.L_23:
        /*0028*/ 	.byte	0x04, 0x17
        /*002a*/ 	.short	(.L_25 - .L_24)
.L_24:
        /*002c*/ 	.word	0x00000000
        /*0030*/ 	.short	0x0000
        /*0032*/ 	.short	0x0000
        /*0034*/ 	.byte	0x00, 0xf5, 0x21, 0x00


	//----- nvinfo : EIATTR_SPARSE_MMA_MASK
	.align		4
.L_25:
        /*0038*/ 	.byte	0x03, 0x50
        /*003a*/ 	.short	0x0000


	//----- nvinfo : EIATTR_MAXREG_COUNT
	.align		4
        /*003c*/ 	.byte	0x03, 0x1b
        /*003e*/ 	.short	0x00ff


	//----- nvinfo : EIATTR_NUM_BARRIERS
	.align		4
        /*0040*/ 	.byte	0x02, 0x4c
        /*0042*/ 	.byte	0x01
	.zero		1


	//----- nvinfo : EIATTR_MERCURY_ISA_VERSION
	.align		4
        /*0044*/ 	.byte	0x03, 0x5f
        /*0046*/ 	.short	0x0101


	//----- nvinfo : EIATTR_VRC_CTA_INIT_COUNT
	.align		4
        /*0048*/ 	.byte	0x02, 0x4a
	.zero		1
	.zero		1


	//----- nvinfo : EIATTR_EXIT_INSTR_OFFSETS
	.align		4
        /*004c*/ 	.byte	0x04, 0x1c
        /*004e*/ 	.short	(.L_27 - .L_26)


	//   ....[0]....
.L_26:
        /*0050*/ 	.word	0x00000080


	//   ....[1]....
        /*0054*/ 	.word	0x000003d0


	//   ....[2]....
        /*0058*/ 	.word	0x00000570


	//   ....[3]....
        /*005c*/ 	.word	0x000005c0


	//----- nvinfo : EIATTR_CBANK_PARAM_SIZE
	.align		4
.L_27:
        /*0060*/ 	.byte	0x03, 0x19
        /*0062*/ 	.short	0x0014


	//----- nvinfo : EIATTR_PARAM_CBANK
	.align		4
        /*0064*/ 	.byte	0x04, 0x0a
        /*0066*/ 	.short	(.L_29 - .L_28)
	.align		4
.L_28:
        /*0068*/ 	.word	index@(.nv.constant0._Z20reduceSMemUnrolling4PiS_i)
        /*006c*/ 	.short	0x0380
        /*006e*/ 	.short	0x0014


	//----- nvinfo : EIATTR_SW_WAR
	.align		4
.L_29:
        /*0070*/ 	.byte	0x04, 0x36
        /*0072*/ 	.short	(.L_31 - .L_30)
.L_30:
        /*0074*/ 	.word	0x00000008
.L_31:


//--------------------- .nv.info._Z20reduceGmemUnrolling4PiS_i --------------------------
	.section	.nv.info._Z20reduceGmemUnrolling4PiS_i,"",@"SHT_CUDA_INFO"
	.sectionflags	@""
	.align	4


	//----- nvinfo : EIATTR_CUDA_API_VERSION
	.align		4
        /*0000*/ 	.byte	0x04, 0x37
        /*0002*/ 	.short	(.L_33 - .L_32)
.L_32:
        /*0004*/ 	.word	0x00000082


	//----- nvinfo : EIATTR_KPARAM_INFO
	.align		4
.L_33:
        /*0008*/ 	.byte	0x04, 0x17
        /*000a*/ 	.short	(.L_35 - .L_34)
.L_34:
        /*000c*/ 	.word	0x00000000
        /*0010*/ 	.short	0x0002
        /*0012*/ 	.short	0x0010
        /*0014*/ 	.byte	0x00, 0xf0, 0x11, 0x00


	//----- nvinfo : EIATTR_KPARAM_INFO
	.align		4
.L_35:
        /*0018*/ 	.byte	0x04, 0x17
        /*001a*/ 	.short	(.L_37 - .L_36)
.L_36:
        /*001c*/ 	.word	0x00000000
        /*0020*/ 	.short	0x0001
        /*0022*/ 	.short	0x0008
        /*0024*/ 	.byte	0x00, 0xf5, 0x21, 0x00


	//----- nvinfo : EIATTR_KPARAM_INFO
	.align		4
.L_37:
        /*0028*/ 	.byte	0x04, 0x17
        /*002a*/ 	.short	(.L_39 - .L_38)
.L_38:
        /*002c*/ 	.word	0x00000000
        /*0030*/ 	.short	0x0000
        /*0032*/ 	.short	0x0000
        /*0034*/ 	.byte	0x00, 0xf5, 0x21, 0x00


	//----- nvinfo : EIATTR_SPARSE_MMA_MASK
	.align		4
.L_39:
        /*0038*/ 	.byte	0x03, 0x50
        /*003a*/ 	.short	0x0000


	//----- nvinfo : EIATTR_MAXREG_COUNT
	.align		4
        /*003c*/ 	.byte	0x03, 0x1b
        /*003e*/ 	.short	0x00ff


	//----- nvinfo : EIATTR_NUM_BARRIERS
	.align		4
        /*0040*/ 	.byte	0x02, 0x4c
        /*0042*/ 	.byte	0x01
	.zero		1


	//----- nvinfo : EIATTR_MERCURY_ISA_VERSION
	.align		4
        /*0044*/ 	.byte	0x03, 0x5f
        /*0046*/ 	.short	0x0101


	//----- nvinfo : EIATTR_VRC_CTA_INIT_COUNT
	.align		4
        /*0048*/ 	.byte	0x02, 0x4a
	.zero		1
	.zero		1


	//----- nvinfo : EIATTR_EXIT_INSTR_OFFSETS
	.align		4
        /*004c*/ 	.byte	0x04, 0x1c
        /*004e*/ 	.short	(.L_41 - .L_40)


	//   ....[0]....
.L_40:
        /*0050*/ 	.word	0x00000090


	//   ....[1]....
        /*0054*/ 	.word	0x000004b0


	//   ....[2]....
        /*0058*/ 	.word	0x00000650


	//   ....[3]....
        /*005c*/ 	.word	0x000006a0


	//----- nvinfo : EIATTR_CRS_STACK_SIZE
	.align		4
.L_41:
        /*0060*/ 	.byte	0x04, 0x1e
        /*0062*/ 	.short	(.L_43 - .L_42)
.L_42:
        /*0064*/ 	.word	0x00000000


	//----- nvinfo : EIATTR_CBANK_PARAM_SIZE
	.align		4
.L_43:
        /*0068*/ 	.byte	0x03, 0x19
        /*006a*/ 	.short	0x0014


	//----- nvinfo : EIATTR_PARAM_CBANK
	.align		4
        /*006c*/ 	.byte	0x04, 0x0a
        /*006e*/ 	.short	(.L_45 - .L_44)
	.align		4
.L_44:
        /*0070*/ 	.word	index@(.nv.constant0._Z20reduceGmemUnrolling4PiS_i)
        /*0074*/ 	.short	0x0380
        /*0076*/ 	.short	0x0014


	//----- nvinfo : EIATTR_SW_WAR
	.align		4
.L_45:
        /*0078*/ 	.byte	0x04, 0x36
        /*007a*/ 	.short	(.L_47 - .L_46)
.L_46:
        /*007c*/ 	.word	0x00000008
.L_47:


//--------------------- .nv.info._Z10reduceGmemPiS_i --------------------------
	.section	.nv.info._Z10reduceGmemPiS_i,"",@"SHT_CUDA_INFO"
	.sectionflags	@""
	.align	4


	//----- nvinfo : EIATTR_CUDA_API_VERSION
	.align		4
        /*0000*/ 	.byte	0x04, 0x37
        /*0002*/ 	.short	(.L_49 - .L_48)
.L_48:
        /*0004*/ 	.word	0x00000082


	//----- nvinfo : EIATTR_KPARAM_INFO
	.align		4
.L_49:
        /*0008*/ 	.byte	0x04, 0x17
        /*000a*/ 	.short	(.L_51 - .L_50)
.L_50:
        /*000c*/ 	.word	0x00000000
        /*0010*/ 	.short	0x0002
        /*0012*/ 	.short	0x0010
        /*0014*/ 	.byte	0x00, 0xf0, 0x11, 0x00


	//----- nvinfo : EIATTR_KPARAM_INFO
	.align		4
.L_51:
        /*0018*/ 	.byte	0x04, 0x17
        /*001a*/ 	.short	(.L_53 - .L_52)
.L_52:
        /*001c*/ 	.word	0x00000000
        /*0020*/ 	.short	0x0001
        /*0022*/ 	.short	0x0008
        /*0024*/ 	.byte	0x00, 0xf5, 0x21, 0x00


	//----- nvinfo : EIATTR_KPARAM_INFO
	.align		4
.L_53:
        /*0028*/ 	.byte	0x04, 0x17
        /*002a*/ 	.short	(.L_55 - .L_54)
.L_54:
        /*002c*/ 	.word	0x00000000
        /*0030*/ 	.short	0x0000
        /*0032*/ 	.short	0x0000
        /*0034*/ 	.byte	0x00, 0xf5, 0x21, 0x00


	//----- nvinfo : EIATTR_SPARSE_MMA_MASK
	.align		4
.L_55:
        /*0038*/ 	.byte	0x03, 0x50
        /*003a*/ 	.short	0x0000


	//----- nvinfo : EIATTR_MAXREG_COUNT
	.align		4
        /*003c*/ 	.byte	0x03, 0x1b
        /*003e*/ 	.short	0x00ff


	//----- nvinfo : EIATTR_NUM_BARRIERS
	.align		4
        /*0040*/ 	.byte	0x02, 0x4c
        /*0042*/ 	.byte	0x01
	.zero		1


	//----- nvinfo : EIATTR_MERCURY_ISA_VERSION
	.align		4
        /*0044*/ 	.byte	0x03, 0x5f
        /*0046*/ 	.short	0x0101


	//----- nvinfo : EIATTR_VRC_CTA_INIT_COUNT
	.align		4
        /*0048*/ 	.byte	0x02, 0x4a
	.zero		1
	.zero		1


	//----- nvinfo : EIATTR_EXIT_INSTR_OFFSETS
	.align		4
        /*004c*/ 	.byte	0x04, 0x1c
        /*004e*/ 	.short	(.L_57 - .L_56)


	//   ....[0]....
.L_56:
        /*0050*/ 	.word	0x00000090


	//   ....[1]....
        /*0054*/ 	.word	0x00000330


	//   ....[2]....
        /*0058*/ 	.word	0x000004d0


	//   ....[3]....
        /*005c*/ 	.word	0x00000520


	//----- nvinfo : EIATTR_CRS_STACK_SIZE
	.align		4
.L_57:
        /*0060*/ 	.byte	0x04, 0x1e
        /*0062*/ 	.short	(.L_59 - .L_58)
.L_58:
        /*0064*/ 	.word	0x00000000


	//----- nvinfo : EIATTR_CBANK_PARAM_SIZE
	.align		4
.L_59:
        /*0068*/ 	.byte	0x03, 0x19
        /*006a*/ 	.short	0x0014


	//----- nvinfo : EIATTR_PARAM_CBANK
	.align		4
        /*006c*/ 	.byte	0x04, 0x0a
        /*006e*/ 	.short	(.L_61 - .L_60)
	.align		4
.L_60:
        /*0070*/ 	.word	index@(.nv.constant0._Z10reduceGmemPiS_i)
        /*0074*/ 	.short	0x0380
        /*0076*/ 	.short	0x0014


	//----- nvinfo : EIATTR_SW_WAR
	.align		4
.L_61:
        /*0078*/ 	.byte	0x04, 0x36
        /*007a*/ 	.short	(.L_63 - .L_62)
.L_62:
        /*007c*/ 	.word	0x00000008
.L_63:


//--------------------- .nv.callgraph             --------------------------
	.section	.nv.callgraph,"",@"SHT_CUDA_CALLGRAPH"
	.align	4
	.sectionentsize	8
	.align		4
        /*0000*/ 	.word	0x00000000
	.align		4
        /*0004*/ 	.word	0xffffffff
	.align		4
        /*0008*/ 	.word	0x00000000
	.align		4
        /*000c*/ 	.word	0xfffffffe
	.align		4
        /*0010*/ 	.word	0x00000000
	.align		4
        /*0014*/ 	.word	0xfffffffd
	.align		4
        /*0018*/ 	.word	0x00000000
	.align		4
        /*001c*/ 	.word	0xfffffffc


//--------------------- .text._Z20reduceSMemUnrolling4PiS_i --------------------------
	.section	.text._Z20reduceSMemUnrolling4PiS_i,"ax",@progbits
	.align	128
        .global         _Z20reduceSMemUnrolling4PiS_i
        .type           _Z20reduceSMemUnrolling4PiS_i,@function
        .size           _Z20reduceSMemUnrolling4PiS_i,(.L_x_19 - _Z20reduceSMemUnrolling4PiS_i)
        .other          _Z20reduceSMemUnrolling4PiS_i,@"STO_CUDA_ENTRY STV_DEFAULT"
_Z20reduceSMemUnrolling4PiS_i:
.text._Z20reduceSMemUnrolling4PiS_i:
[----:B------:R-:W-:Y:S01]  /*0000*/  LDC R1, c[0x0][0x37c] ;  /* 0x0000df00ff017b82 */ /* 0x000fe20000000800 */
[----:B------:R-:W0:Y:S07]  /*0010*/  S2R R0, SR_CTAID.X ;  /* 0x0000000000007919 */ /* 0x000e2e0000002500 */
[----:B------:R-:W0:Y:S01]  /*0020*/  LDC R3, c[0x0][0x360] ;  /* 0x0000d800ff037b82 */ /* 0x000e220000000800 */
[----:B------:R-:W1:Y:S01]  /*0030*/  LDCU UR8, c[0x0][0x390] ;  /* 0x00007200ff0877ac */ /* 0x000e620008000800 */
[----:B------:R-:W2:Y:S01]  /*0040*/  S2R R2, SR_TID.X ;  /* 0x0000000000027919 */ /* 0x000ea20000002100 */
[----:B0-----:R-:W-:-:S04]  /*0050*/  IMAD R5, R0, R3, RZ ;  /* 0x0000000300057224 */ /* 0x001fc800078e02ff */
[----:B--2---:R-:W-:-:S05]  /*0060*/  IMAD R5, R5, 0x4, R2 ;  /* 0x0000000405057824 */ /* 0x004fca00078e0202 */
[----:B-1----:R-:W-:-:S13]  /*0070*/  ISETP.GE.AND P0, PT, R5, UR8, PT ;  /* 0x0000000805007c0c */ /* 0x002fda000bf06270 */
[----:B------:R-:W-:Y:S05]  /*0080*/  @P0 EXIT ;  /* 0x000000000000094d */ /* 0x000fea0003800000 */
[----:B------:R-:W0:Y:S01]  /*0090*/  LDC.64 R10, c[0x0][0x380] ;  /* 0x0000e000ff0a7b82 */ /* 0x000e220000000a00 */
[--C-:B------:R-:W-:Y:S01]  /*00a0*/  IMAD.IADD R6, R5, 0x1, R3.reuse ;  /* 0x0000000105067824 */ /* 0x100fe200078e0203 */
[----:B------:R-:W1:Y:S01]  /*00b0*/  LDCU.64 UR6, c[0x0][0x358] ;  /* 0x00006b00ff0677ac */ /* 0x000e620008000a00 */
[----:B------:R-:W-:Y:S02]  /*00c0*/  CS2R R12, SRZ ;  /* 0x00000000000c7805 */ /* 0x000fe4000001ff00 */
[C---:B------:R-:W-:Y:S01]  /*00d0*/  IMAD.IADD R8, R6.reuse, 0x1, R3 ;  /* 0x0000000106087824 */ /* 0x040fe200078e0203 */
[----:B------:R-:W-:-:S03]  /*00e0*/  ISETP.GE.U32.AND P0, PT, R6, UR8, PT ;  /* 0x0000000806007c0c */ /* 0x000fc6000bf06070 */
[C---:B------:R-:W-:Y:S01]  /*00f0*/  IMAD.IADD R15, R8.reuse, 0x1, R3 ;  /* 0x00000001080f7824 */ /* 0x040fe200078e0203 */
[----:B------:R-:W-:-:S04]  /*0100*/  ISETP.GE.U32.AND P1, PT, R8, UR8, PT ;  /* 0x0000000808007c0c */ /* 0x000fc8000bf26070 */
[----:B------:R-:W-:Y:S01]  /*0110*/  ISETP.GE.U32.AND P2, PT, R15, UR8, PT ;  /* 0x000000080f007c0c */ /* 0x000fe2000bf46070 */
[----:B------:R-:W-:Y:S02]  /*0120*/  HFMA2 R14, -RZ, RZ, 0, 0 ;  /* 0x00000000ff0e7431 */ /* 0x000fe400000001ff */
[----:B0-----:R-:W-:-:S04]  /*0130*/  IMAD.WIDE R4, R5, 0x4, R10 ;  /* 0x0000000405047825 */ /* 0x001fc800078e020a */
[--C-:B------:R-:W-:Y:S02]  /*0140*/  @!P0 IMAD.WIDE.U32 R6, R6, 0x4, R10.reuse ;  /* 0x0000000406068825 */ /* 0x100fe400078e000a */
[----:B-1----:R-:W2:Y:S02]  /*0150*/  LDG.E R4, desc[UR6][R4.64] ;  /* 0x0000000604047981 */ /* 0x002ea4000c1e1900 */
[--C-:B------:R-:W-:Y:S02]  /*0160*/  @!P1 IMAD.WIDE.U32 R8, R8, 0x4, R10.reuse ;  /* 0x0000000408089825 */ /* 0x100fe400078e000a */
[----:B------:R-:W2:Y:S02]  /*0170*/  @!P0 LDG.E R13, desc[UR6][R6.64] ;  /* 0x00000006060d8981 */ /* 0x000ea4000c1e1900 */
[----:B------:R-:W-:Y:S02]  /*0180*/  @!P2 IMAD.WIDE.U32 R10, R15, 0x4, R10 ;  /* 0x000000040f0aa825 */ /* 0x000fe400078e000a */
[----:B------:R-:W2:Y:S04]  /*0190*/  @!P1 LDG.E R12, desc[UR6][R8.64] ;  /* 0x00000006080c9981 */ /* 0x000ea8000c1e1900 */
[----:B------:R-:W3:Y:S01]  /*01a0*/  @!P2 LDG.E R14, desc[UR6][R10.64] ;  /* 0x000000060a0ea981 */ /* 0x000ee2000c1e1900 */
[----:B------:R-:W0:Y:S01]  /*01b0*/  S2UR UR5, SR_CgaCtaId ;  /* 0x00000000000579c3 */ /* 0x000e220000008800 */
[----:B------:R-:W-:Y:S01]  /*01c0*/  UMOV UR4, 0x400 ;  /* 0x0000040000047882 */ /* 0x000fe20000000000 */
[----:B------:R-:W-:Y:S01]  /*01d0*/  ISETP.GT.U32.AND P0, PT, R2, 0x1ff, PT ;  /* 0x000001ff0200780c */ /* 0x000fe20003f04070 */
[----:B0-----:R-:W-:-:S03]  /*01e0*/  ULEA UR4, UR5, UR4, 0x18 ;  /* 0x0000000405047291 */ /* 0x001fc6000f8ec0ff */
[----:B------:R-:W-:Y:S02]  /*01f0*/  ISETP.LT.U32.OR P1, PT, R3, 0x400, P0 ;  /* 0x000004000300780c */ /* 0x000fe40000721470 */
[----:B------:R-:W-:-:S04]  /*0200*/  ISETP.GT.U32.AND P0, PT, R2, 0xff, PT ;  /* 0x000000ff0200780c */ /* 0x000fc80003f04070 */
[----:B------:R-:W-:Y:S02]  /*0210*/  ISETP.LT.U32.OR P0, PT, R3, 0x200, P0 ;  /* 0x000002000300780c */ /* 0x000fe40000701470 */
[----:B--2---:R-:W-:Y:S02]  /*0220*/  IADD3 R13, PT, PT, R12, R13, R4 ;  /* 0x0000000d0c0d7210 */ /* 0x004fe40007ffe004 */
[----:B------:R-:W-:-:S03]  /*0230*/  LEA R4, R2, UR4, 0x2 ;  /* 0x0000000402047c11 */ /* 0x000fc6000f8e10ff */
[----:B---3--:R-:W-:-:S05]  /*0240*/  IMAD.IADD R13, R13, 0x1, R14 ;  /* 0x000000010d0d7824 */ /* 0x008fca00078e020e */
[----:B------:R-:W-:Y:S01]  /*0250*/  STS [R4], R13 ;  /* 0x0000000d04007388 */ /* 0x000fe20000000800 */
[----:B------:R-:W-:Y:S06]  /*0260*/  BAR.SYNC.DEFER_BLOCKING 0x0 ;  /* 0x0000000000007b1d */ /* 0x000fec0000010000 */
[----:B------:R-:W-:Y:S04]  /*0270*/  @!P1 LDS R5, [R4+0x800] ;  /* 0x0008000004059984 */ /* 0x000fe80000000800 */
[----:B------:R-:W0:Y:S02]  /*0280*/  @!P1 LDS R6, [R4] ;  /* 0x0000000004069984 */ /* 0x000e240000000800 */
[----:B0-----:R-:W-:-:S02]  /*0290*/  @!P1 IMAD.IADD R5, R5, 0x1, R6 ;  /* 0x0000000105059824 */ /* 0x001fc400078e0206 */
[----:B------:R-:W-:Y:S04]  /*02a0*/  @!P0 LDS R6, [R4+0x400] ;  /* 0x0004000004068984 */ /* 0x000fe80000000800 */
[----:B------:R-:W-:Y:S04]  /*02b0*/  @!P1 STS [R4], R5 ;  /* 0x0000000504009388 */ /* 0x000fe80000000800 */
[----:B------:R-:W0:Y:S01]  /*02c0*/  @!P0 LDS R7, [R4] ;  /* 0x0000000004078984 */ /* 0x000e220000000800 */
[----:B------:R-:W-:-:S04]  /*02d0*/  ISETP.GT.U32.AND P1, PT, R2, 0x7f, PT ;  /* 0x0000007f0200780c */ /* 0x000fc80003f24070 */
[----:B------:R-:W-:Y:S01]  /*02e0*/  ISETP.LT.U32.OR P1, PT, R3, 0x100, P1 ;  /* 0x000001000300780c */ /* 0x000fe20000f21470 */
[----:B0-----:R-:W-:-:S12]  /*02f0*/  @!P0 IMAD.IADD R7, R6, 0x1, R7 ;  /* 0x0000000106078824 */ /* 0x001fd800078e0207 */
[----:B------:R-:W-:Y:S04]  /*0300*/  @!P1 LDS R6, [R4+0x200] ;  /* 0x0002000004069984 */ /* 0x000fe80000000800 */
[----:B------:R-:W-:Y:S04]  /*0310*/  @!P0 STS [R4], R7 ;  /* 0x0000000704008388 */ /* 0x000fe80000000800 */
[----:B------:R-:W0:Y:S01]  /*0320*/  @!P1 LDS R9, [R4] ;  /* 0x0000000004099984 */ /* 0x000e220000000800 */
[----:B------:R-:W-:-:S04]  /*0330*/  ISETP.GT.U32.AND P0, PT, R2, 0x3f, PT ;  /* 0x0000003f0200780c */ /* 0x000fc80003f04070 */
[----:B------:R-:W-:-:S13]  /*0340*/  ISETP.LT.U32.OR P0, PT, R3, 0x80, P0 ;  /* 0x000000800300780c */ /* 0x000fda0000701470 */
[----:B------:R-:W-:Y:S01]  /*0350*/  @!P0 LDS R5, [R4+0x100] ;  /* 0x0001000004058984 */ /* 0x000fe20000000800 */
[----:B0-----:R-:W-:-:S05]  /*0360*/  @!P1 IADD3 R3, PT, PT, R6, R9, RZ ;  /* 0x0000000906039210 */ /* 0x001fca0007ffe0ff */
[----:B------:R-:W-:Y:S04]  /*0370*/  @!P1 STS [R4], R3 ;  /* 0x0000000304009388 */ /* 0x000fe80000000800 */
[----:B------:R-:W0:Y:S01]  /*0380*/  @!P0 LDS R6, [R4] ;  /* 0x0000000004068984 */ /* 0x000e220000000800 */
[----:B------:R-:W-:Y:S01]  /*0390*/  ISETP.GT.U32.AND P1, PT, R2, 0x1f, PT ;  /* 0x0000001f0200780c */ /* 0x000fe20003f24070 */
[----:B0-----:R-:W-:-:S05]  /*03a0*/  @!P0 IMAD.IADD R5, R5, 0x1, R6 ;  /* 0x0000000105058824 */ /* 0x001fca00078e0206 */
[----:B------:R0:W-:Y:S01]  /*03b0*/  @!P0 STS [R4], R5 ;  /* 0x0000000504008388 */ /* 0x0001e20000000800 */
[----:B------:R-:W-:Y:S06]  /*03c0*/  BAR.SYNC.DEFER_BLOCKING 0x0 ;  /* 0x0000000000007b1d */ /* 0x000fec0000010000 */
[----:B------:R-:W-:Y:S05]  /*03d0*/  @P1 EXIT ;  /* 0x000000000000194d */ /* 0x000fea0003800000 */
[----:B------:R-:W-:Y:S01]  /*03e0*/  LDS R3, [R4+0x80] ;  /* 0x0000800004037984 */ /* 0x000fe20000000800 */
[----:B------:R-:W-:-:S03]  /*03f0*/  ISETP.NE.AND P0, PT, R2, RZ, PT ;  /* 0x000000ff0200720c */ /* 0x000fc60003f05270 */
[----:B------:R-:W1:Y:S02]  /*0400*/  LDS R6, [R4] ;  /* 0x0000000004067984 */ /* 0x000e640000000800 */
[----:B-1----:R-:W-:-:S05]  /*0410*/  IMAD.IADD R3, R3, 0x1, R6 ;  /* 0x0000000103037824 */ /* 0x002fca00078e0206 */
[----:B------:R-:W-:Y:S04]  /*0420*/  STS [R4], R3 ;  /* 0x0000000304007388 */ /* 0x000fe80000000800 */
[----:B0-----:R-:W-:Y:S04]  /*0430*/  LDS R5, [R4+0x40] ;  /* 0x0000400004057984 */ /* 0x001fe80000000800 */
[----:B------:R-:W0:Y:S02]  /*0440*/  LDS R6, [R4] ;  /* 0x0000000004067984 */ /* 0x000e240000000800 */
[----:B0-----:R-:W-:-:S05]  /*0450*/  IADD3 R5, PT, PT, R5, R6, RZ ;  /* 0x0000000605057210 */ /* 0x001fca0007ffe0ff */
[----:B------:R-:W-:Y:S04]  /*0460*/  STS [R4], R5 ;  /* 0x0000000504007388 */ /* 0x000fe80000000800 */
[----:B------:R-:W-:Y:S04]  /*0470*/  LDS R6, [R4+0x20] ;  /* 0x0000200004067984 */ /* 0x000fe80000000800 */
[----:B------:R-:W0:Y:S02]  /*0480*/  LDS R7, [R4] ;  /* 0x0000000004077984 */ /* 0x000e240000000800 */
[----:B0-----:R-:W-:-:S05]  /*0490*/  IMAD.IADD R7, R6, 0x1, R7 ;  /* 0x0000000106077824 */ /* 0x001fca00078e0207 */
[----:B------:R-:W-:Y:S04]  /*04a0*/  STS [R4], R7 ;  /* 0x0000000704007388 */ /* 0x000fe80000000800 */
[----:B------:R-:W-:Y:S04]  /*04b0*/  LDS R6, [R4+0x10] ;  /* 0x0000100004067984 */ /* 0x000fe80000000800 */
[----:B------:R-:W0:Y:S02]  /*04c0*/  LDS R9, [R4] ;  /* 0x0000000004097984 */ /* 0x000e240000000800 */
[----:B0-----:R-:W-:-:S05]  /*04d0*/  IMAD.IADD R9, R6, 0x1, R9 ;  /* 0x0000000106097824 */ /* 0x001fca00078e0209 */
[----:B------:R-:W-:Y:S04]  /*04e0*/  STS [R4], R9 ;  /* 0x0000000904007388 */ /* 0x000fe80000000800 */
[----:B------:R-:W-:Y:S04]  /*04f0*/  LDS R3, [R4+0x8] ;  /* 0x0000080004037984 */ /* 0x000fe80000000800 */
[----:B------:R-:W0:Y:S02]  /*0500*/  LDS R6, [R4] ;  /* 0x0000000004067984 */ /* 0x000e240000000800 */
[----:B0-----:R-:W-:-:S05]  /*0510*/  IADD3 R3, PT, PT, R3, R6, RZ ;  /* 0x0000000603037210 */ /* 0x001fca0007ffe0ff */
[----:B------:R-:W-:Y:S04]  /*0520*/  STS [R4], R3 ;  /* 0x0000000304007388 */ /* 0x000fe80000000800 */
[----:B------:R-:W-:Y:S04]  /*0530*/  LDS R5, [R4+0x4] ;  /* 0x0000040004057984 */ /* 0x000fe80000000800 */
[----:B------:R-:W0:Y:S02]  /*0540*/  LDS R6, [R4] ;  /* 0x0000000004067984 */ /* 0x000e240000000800 */
[----:B0-----:R-:W-:-:S05]  /*0550*/  IMAD.IADD R5, R5, 0x1, R6 ;  /* 0x0000000105057824 */ /* 0x001fca00078e0206 */
[----:B------:R0:W-:Y:S01]  /*0560*/  STS [R4], R5 ;  /* 0x0000000504007388 */ /* 0x0001e20000000800 */
[----:B------:R-:W-:Y:S05]  /*0570*/  @P0 EXIT ;  /* 0x000000000000094d */ /* 0x000fea0003800000 */
[----:B0-----:R-:W0:Y:S01]  /*0580*/  LDS R5, [UR4] ;  /* 0x00000004ff057984 */ /* 0x001e220008000800 */
[----:B------:R-:W1:Y:S02]  /*0590*/  LDC.64 R2, c[0x0][0x388] ;  /* 0x0000e200ff027b82 */ /* 0x000e640000000a00 */
[----:B-1----:R-:W-:-:S05]  /*05a0*/  IMAD.WIDE.U32 R2, R0, 0x4, R2 ;  /* 0x0000000400027825 */ /* 0x002fca00078e0002 */
[----:B0-----:R-:W-:Y:S01]  /*05b0*/  STG.E desc[UR6][R2.64], R5 ;  /* 0x0000000502007986 */ /* 0x001fe2000c101906 */
[----:B------:R-:W-:Y:S05]  /*05c0*/  EXIT ;  /* 0x000000000000794d */ /* 0x000fea0003800000 */
.L_x_0:
[----:B------:R-:W-:-:S00]  /*05d0*/  BRA `(.L_x_0) ;  /* 0xfffffffc00fc7947 */ /* 0x000fc0000383ffff */
[----:B------:R-:W-:-:S00]  /*05e0*/  NOP ;  /* 0x0000000000007918 */ /* 0x000fc00000000000 */
        /* <DEDUP_REMOVED lines=9> */
.L_x_19:


//--------------------- .text._Z20reduceGmemUnrolling4PiS_i --------------------------
	.section	.text._Z20reduceGmemUnrolling4PiS_i,"ax",@progbits
	.align	128
        .global         _Z20reduceGmemUnrolling4PiS_i
        .type           _Z20reduceGmemUnrolling4PiS_i,@function
        .size           _Z20reduceGmemUnrolling4PiS_i,(.L_x_20 - _Z20reduceGmemUnrolling4PiS_i)
        .other          _Z20reduceGmemUnrolling4PiS_i,@"STO_CUDA_ENTRY STV_DEFAULT"
_Z20reduceGmemUnrolling4PiS_i:
.text._Z20reduceGmemUnrolling4PiS_i:
[----:B------:R-:W-:Y:S01]  /*0000*/  LDC R1, c[0x0][0x37c] ;  /* 0x0000df00ff017b82 */ /* 0x000fe20000000800 */
[----:B------:R-:W0:Y:S07]  /*0010*/  S2R R0, SR_CTAID.X ;  /* 0x0000000000007919 */ /* 0x000e2e0000002500 */
[----:B------:R-:W0:Y:S01]  /*0020*/  LDC R18, c[0x0][0x360] ;  /* 0x0000d800ff127b82 */ /* 0x000e220000000800 */
[----:B------:R-:W1:Y:S01]  /*0030*/  LDCU UR6, c[0x0][0x390] ;  /* 0x00007200ff0677ac */ /* 0x000e620008000800 */
[----:B------:R-:W2:Y:S01]  /*0040*/  S2R R4, SR_TID.X ;  /* 0x0000000000047919 */ /* 0x000ea20000002100 */
[----:B0-----:R-:W-:-:S04]  /*0050*/  IMAD R2, R0, R18, RZ ;  /* 0x0000001200027224 */ /* 0x001fc800078e02ff */
[----:B------:R-:W-:-:S04]  /*0060*/  IMAD.SHL.U32 R5, R2, 0x4, RZ ;  /* 0x0000000402057824 */ /* 0x000fc800078e00ff */
[----:B--2---:R-:W-:-:S05]  /*0070*/  IMAD.IADD R3, R5, 0x1, R4 ;  /* 0x0000000105037824 */ /* 0x004fca00078e0204 */
[----:B-1----:R-:W-:-:S13]  /*0080*/  ISETP.GE.AND P0, PT, R3, UR6, PT ;  /* 0x0000000603007c0c */ /* 0x002fda000bf06270 */
[----:B------:R-:W-:Y:S05]  /*0090*/  @P0 EXIT ;  /* 0x000000000000094d */ /* 0x000fea0003800000 */
[--C-:B------:R-:W-:Y:S01]  /*00a0*/  IMAD.IADD R9, R3, 0x1, R18.reuse ;  /* 0x0000000103097824 */ /* 0x100fe200078e0212 */
[----:B------:R-:W0:Y:S01]  /*00b0*/  LDC.64 R6, c[0x0][0x380] ;  /* 0x0000e000ff067b82 */ /* 0x000e220000000a00 */
[----:B------:R-:W1:Y:S01]  /*00c0*/  LDCU.64 UR4, c[0x0][0x358] ;  /* 0x00006b00ff0477ac */ /* 0x000e620008000a00 */
[----:B------:R-:W-:Y:S02]  /*00d0*/  HFMA2 R16, -RZ, RZ, 0, 0 ;  /* 0x00000000ff107431 */ /* 0x000fe400000001ff */
[----:B------:R-:W-:Y:S01]  /*00e0*/  IMAD.MOV.U32 R15, RZ, RZ, RZ ;  /* 0x000000ffff0f7224 */ /* 0x000fe200078e00ff */
[C---:B------:R-:W-:Y:S02]  /*00f0*/  IADD3 R11, PT, PT, R9.reuse, R18, RZ ;  /* 0x00000012090b7210 */ /* 0x040fe40007ffe0ff */
[----:B------:R-:W-:Y:S02]  /*0100*/  ISETP.GE.U32.AND P0, PT, R9, UR6, PT ;  /* 0x0000000609007c0c */ /* 0x000fe4000bf06070 */
[C---:B------:R-:W-:Y:S01]  /*0110*/  ISETP.GE.U32.AND P1, PT, R11.reuse, UR6, PT ;  /* 0x000000060b007c0c */ /* 0x040fe2000bf26070 */
[----:B------:R-:W-:Y:S01]  /*0120*/  IMAD.IADD R13, R11, 0x1, R18 ;  /* 0x000000010b0d7824 */ /* 0x000fe200078e0212 */
[----:B------:R-:W2:Y:S04]  /*0130*/  LDC.64 R20, c[0x0][0x380] ;  /* 0x0000e000ff147b82 */ /* 0x000ea80000000a00 */
[----:B------:R-:W-:-:S05]  /*0140*/  ISETP.GE.U32.AND P2, PT, R13, UR6, PT ;  /* 0x000000060d007c0c */ /* 0x000fca000bf46070 */
[----:B0-----:R-:W-:-:S04]  /*0150*/  @!P0 IMAD.WIDE.U32 R8, R9, 0x4, R6 ;  /* 0x0000000409088825 */ /* 0x001fc800078e0006 */
[--C-:B------:R-:W-:Y:S01]  /*0160*/  @!P1 IMAD.WIDE.U32 R10, R11, 0x4, R6.reuse ;  /* 0x000000040b0a9825 */ /* 0x100fe200078e0006 */
[----:B-1----:R-:W3:Y:S03]  /*0170*/  @!P0 LDG.E R15, desc[UR4][R8.64] ;  /* 0x00000004080f8981 */ /* 0x002ee6000c1e1900 */
[--C-:B------:R-:W-:Y:S01]  /*0180*/  IMAD.WIDE R2, R3, 0x4, R6.reuse ;  /* 0x0000000403027825 */ /* 0x100fe200078e0206 */
[----:B------:R-:W3:Y:S03]  /*0190*/  @!P1 LDG.E R16, desc[UR4][R10.64] ;  /* 0x000000040a109981 */ /* 0x000ee6000c1e1900 */
[----:B------:R-:W-:Y:S01]  /*01a0*/  @!P2 IMAD.WIDE.U32 R12, R13, 0x4, R6 ;  /* 0x000000040d0ca825 */ /* 0x000fe200078e0006 */
[----:B------:R-:W3:Y:S03]  /*01b0*/  LDG.E R14, desc[UR4][R2.64] ;  /* 0x00000004020e7981 */ /* 0x000ee6000c1e1900 */
[----:B------:R-:W-:-:S06]  /*01c0*/  IMAD.MOV.U32 R7, RZ, RZ, RZ ;  /* 0x000000ffff077224 */ /* 0x000fcc00078e00ff */
[----:B------:R-:W4:Y:S01]  /*01d0*/  @!P2 LDG.E R7, desc[UR4][R12.64] ;  /* 0x000000040c07a981 */ /* 0x000f22000c1e1900 */
[----:B------:R-:W-:-:S04]  /*01e0*/  ISETP.GT.U32.AND P2, PT, R4, 0x1ff, PT ;  /* 0x000001ff0400780c */ /* 0x000fc80003f44070 */
[----:B------:R-:W-:Y:S02]  /*01f0*/  ISETP.LT.U32.OR P2, PT, R18, 0x400, P2 ;  /* 0x000004001200780c */ /* 0x000fe40001741470 */
[----:B--2---:R-:W-:Y:S01]  /*0200*/  LEA R6, P4, R5, R20, 0x2 ;  /* 0x0000001405067211 */ /* 0x004fe200078810ff */
[----:B------:R-:W-:Y:S01]  /*0210*/  BSSY.RECONVERGENT B0, `(.L_x_1) ;  /* 0x0000013000007945 */ /* 0x000fe20003800200 */
[C---:B------:R-:W-:Y:S02]  /*0220*/  ISETP.GT.U32.AND P0, PT, R4.reuse, 0xff, PT ;  /* 0x000000ff0400780c */ /* 0x040fe40003f04070 */
[C---:B------:R-:W-:Y:S02]  /*0230*/  ISETP.GT.U32.AND P3, PT, R4.reuse, 0x7f, PT ;  /* 0x0000007f0400780c */ /* 0x040fe40003f64070 */
[----:B------:R-:W-:Y:S02]  /*0240*/  ISETP.GT.U32.AND P1, PT, R4, 0x3f, PT ;  /* 0x0000003f0400780c */ /* 0x000fe40003f24070 */
[----:B------:R-:W-:-:S02]  /*0250*/  ISETP.LT.U32.OR P0, PT, R18, 0x200, P0 ;  /* 0x000002001200780c */ /* 0x000fc40000701470 */
[C---:B------:R-:W-:Y:S02]  /*0260*/  ISETP.LT.U32.OR P3, PT, R18.reuse, 0x100, P3 ;  /* 0x000001001200780c */ /* 0x040fe40001f61470 */
[----:B------:R-:W-:Y:S02]  /*0270*/  ISETP.LT.U32.OR P1, PT, R18, 0x80, P1 ;  /* 0x000000801200780c */ /* 0x000fe40000f21470 */
[----:B---3--:R-:W-:-:S05]  /*0280*/  IADD3 R14, PT, PT, R16, R15, R14 ;  /* 0x0000000f100e7210 */ /* 0x008fca0007ffe00e */
[----:B----4-:R-:W-:Y:S01]  /*0290*/  IMAD.IADD R11, R14, 0x1, R7 ;  /* 0x000000010e0b7824 */ /* 0x010fe200078e0207 */
[----:B------:R-:W-:-:S04]  /*02a0*/  LEA.HI.X R7, R5, R21, RZ, 0x2, P4 ;  /* 0x0000001505077211 */ /* 0x000fc800020f14ff */
[----:B------:R0:W-:Y:S01]  /*02b0*/  STG.E desc[UR4][R2.64], R11 ;  /* 0x0000000b02007986 */ /* 0x0001e2000c101904 */
[----:B------:R-:W-:Y:S01]  /*02c0*/  BAR.SYNC.DEFER_BLOCKING 0x0 ;  /* 0x0000000000007b1d */ /* 0x000fe20000010000 */
[C---:B------:R-:W-:Y:S01]  /*02d0*/  ISETP.GT.U32.AND P4, PT, R4.reuse, 0x1f, PT ;  /* 0x0000001f0400780c */ /* 0x040fe20003f84070 */
[----:B------:R-:W-:-:S04]  /*02e0*/  IMAD.WIDE.U32 R8, R4, 0x4, R6 ;  /* 0x0000000404087825 */ /* 0x000fc800078e0006 */
[----:B------:R-:W-:Y:S08]  /*02f0*/  @P2 BRA `(.L_x_2) ;  /* 0x0000000000102947 */ /* 0x000ff00003800000 */
[----:B0-----:R-:W2:Y:S04]  /*0300*/  LDG.E R2, desc[UR4][R8.64+0x800] ;  /* 0x0008000408027981 */ /* 0x001ea8000c1e1900 */
[----:B------:R-:W2:Y:S02]  /*0310*/  LDG.E R3, desc[UR4][R8.64] ;  /* 0x0000000408037981 */ /* 0x000ea4000c1e1900 */
[----:B--2---:R-:W-:-:S05]  /*0320*/  IADD3 R3, PT, PT, R2, R3, RZ ;  /* 0x0000000302037210 */ /* 0x004fca0007ffe0ff */
[----:B------:R1:W-:Y:S02]  /*0330*/  STG.E desc[UR4][R8.64], R3 ;  /* 0x0000000308007986 */ /* 0x0003e4000c101904 */
.L_x_2:
[----:B------:R-:W-:Y:S05]  /*0340*/  BSYNC.RECONVERGENT B0 ;  /* 0x0000000000007941 */ /* 0x000fea0003800200 */
.L_x_1:
[----:B------:R-:W-:Y:S04]  /*0350*/  BSSY.RECONVERGENT B0, `(.L_x_3) ;  /* 0x0000006000007945 */ /* 0x000fe80003800200 */
[----:B------:R-:W-:Y:S05]  /*0360*/  @P0 BRA `(.L_x_4) ;  /* 0x0000000000100947 */ /* 0x000fea0003800000 */
[----:B0-----:R-:W2:Y:S04]  /*0370*/  LDG.E R2, desc[UR4][R8.64+0x400] ;  /* 0x0004000408027981 */ /* 0x001ea8000c1e1900 */
[----:B-1----:R-:W2:Y:S02]  /*0380*/  LDG.E R3, desc[UR4][R8.64] ;  /* 0x0000000408037981 */ /* 0x002ea4000c1e1900 */
[----:B--2---:R-:W-:-:S05]  /*0390*/  IMAD.IADD R3, R2, 0x1, R3 ;  /* 0x0000000102037824 */ /* 0x004fca00078e0203 */
[----:B------:R2:W-:Y:S02]  /*03a0*/  STG.E desc[UR4][R8.64], R3 ;  /* 0x0000000308007986 */ /* 0x0005e4000c101904 */
.L_x_4:
[----:B------:R-:W-:Y:S05]  /*03b0*/  BSYNC.RECONVERGENT B0 ;  /* 0x0000000000007941 */ /* 0x000fea0003800200 */
.L_x_3:
[----:B------:R-:W-:Y:S04]  /*03c0*/  BSSY.RECONVERGENT B0, `(.L_x_5) ;  /* 0x0000006000007945 */ /* 0x000fe80003800200 */
[----:B------:R-:W-:Y:S05]  /*03d0*/  @P3 BRA `(.L_x_6) ;  /* 0x0000000000103947 */ /* 0x000fea0003800000 */
[----:B0-----:R-:W3:Y:S04]  /*03e0*/  LDG.E R2, desc[UR4][R8.64+0x200] ;  /* 0x0002000408027981 */ /* 0x001ee8000c1e1900 */
[----:B-12---:R-:W3:Y:S02]  /*03f0*/  LDG.E R3, desc[UR4][R8.64] ;  /* 0x0000000408037981 */ /* 0x006ee4000c1e1900 */
[----:B---3--:R-:W-:-:S05]  /*0400*/  IMAD.IADD R3, R2, 0x1, R3 ;  /* 0x0000000102037824 */ /* 0x008fca00078e0203 */
[----:B------:R3:W-:Y:S02]  /*0410*/  STG.E desc[UR4][R8.64], R3 ;  /* 0x0000000308007986 */ /* 0x0007e4000c101904 */
.L_x_6:
[----:B------:R-:W-:Y:S05]  /*0420*/  BSYNC.RECONVERGENT B0 ;  /* 0x0000000000007941 */ /* 0x000fea0003800200 */
.L_x_5:
[----:B------:R-:W-:Y:S04]  /*0430*/  BSSY.RECONVERGENT B0, `(.L_x_7) ;  /* 0x0000006000007945 */ /* 0x000fe80003800200 */
[----:B------:R-:W-:Y:S05]  /*0440*/  @P1 BRA `(.L_x_8) ;  /* 0x0000000000101947 */ /* 0x000fea0003800000 */
[----:B0-----:R-:W4:Y:S04]  /*0450*/  LDG.E R2, desc[UR4][R8.64+0x100] ;  /* 0x0001000408027981 */ /* 0x001f28000c1e1900 */
[----:B-123--:R-:W4:Y:S02]  /*0460*/  LDG.E R3, desc[UR4][R8.64] ;  /* 0x0000000408037981 */ /* 0x00ef24000c1e1900 */
[----:B----4-:R-:W-:-:S05]  /*0470*/  IADD3 R3, PT, PT, R2, R3, RZ ;  /* 0x0000000302037210 */ /* 0x010fca0007ffe0ff */
[----:B------:R4:W-:Y:S02]  /*0480*/  STG.E desc[UR4][R8.64], R3 ;  /* 0x0000000308007986 */ /* 0x0009e4000c101904 */
.L_x_8:
[----:B------:R-:W-:Y:S05]  /*0490*/  BSYNC.RECONVERGENT B0 ;  /* 0x0000000000007941 */ /* 0x000fea0003800200 */
.L_x_7:
[----:B------:R-:W-:Y:S06]  /*04a0*/  BAR.SYNC.DEFER_BLOCKING 0x0 ;  /* 0x0000000000007b1d */ /* 0x000fec0000010000 */
[----:B------:R-:W-:Y:S05]  /*04b0*/  @P4 EXIT ;  /* 0x000000000000494d */ /* 0x000fea0003800000 */
[----:B0-----:R-:W5:Y:S04]  /*04c0*/  LDG.E.STRONG.SYS R2, desc[UR4][R8.64+0x80] ;  /* 0x0000800408027981 */ /* 0x001f68000c1f5900 */
[----:B-1234-:R-:W5:Y:S02]  /*04d0*/  LDG.E.STRONG.SYS R3, desc[UR4][R8.64] ;  /* 0x0000000408037981 */ /* 0x01ef64000c1f5900 */
[----:B-----5:R-:W-:-:S05]  /*04e0*/  IMAD.IADD R3, R2, 0x1, R3 ;  /* 0x0000000102037824 */ /* 0x020fca00078e0203 */
[----:B------:R0:W-:Y:S04]  /*04f0*/  STG.E.STRONG.SYS desc[UR4][R8.64], R3 ;  /* 0x0000000308007986 */ /* 0x0001e8000c115904 */
[----:B------:R-:W2:Y:S04]  /*0500*/  LDG.E.STRONG.SYS R2, desc[UR4][R8.64+0x40] ;  /* 0x0000400408027981 */ /* 0x000ea8000c1f5900 */
[----:B------:R-:W2:Y:S02]  /*0510*/  LDG.E.STRONG.SYS R5, desc[UR4][R8.64] ;  /* 0x0000000408057981 */ /* 0x000ea4000c1f5900 */
[----:B--2---:R-:W-:-:S05]  /*0520*/  IMAD.IADD R5, R2, 0x1, R5 ;  /* 0x0000000102057824 */ /* 0x004fca00078e0205 */
[----:B------:R1:W-:Y:S04]  /*0530*/  STG.E.STRONG.SYS desc[UR4][R8.64], R5 ;  /* 0x0000000508007986 */ /* 0x0003e8000c115904 */
[----:B------:R-:W2:Y:S04]  /*0540*/  LDG.E.STRONG.SYS R2, desc[UR4][R8.64+0x20] ;  /* 0x0000200408027981 */ /* 0x000ea8000c1f5900 */
[----:B------:R-:W2:Y:S02]  /*0550*/  LDG.E.STRONG.SYS R11, desc[UR4][R8.64] ;  /* 0x00000004080b7981 */ /* 0x000ea4000c1f5900 */
[----:B--2---:R-:W-:-:S05]  /*0560*/  IADD3 R11, PT, PT, R2, R11, RZ ;  /* 0x0000000b020b7210 */ /* 0x004fca0007ffe0ff */
[----:B------:R2:W-:Y:S04]  /*0570*/  STG.E.STRONG.SYS desc[UR4][R8.64], R11 ;  /* 0x0000000b08007986 */ /* 0x0005e8000c115904 */
[----:B------:R-:W3:Y:S04]  /*0580*/  LDG.E.STRONG.SYS R2, desc[UR4][R8.64+0x10] ;  /* 0x0000100408027981 */ /* 0x000ee8000c1f5900 */
[----:B------:R-:W3:Y:S02]  /*0590*/  LDG.E.STRONG.SYS R13, desc[UR4][R8.64] ;  /* 0x00000004080d7981 */ /* 0x000ee4000c1f5900 */
[----:B---3--:R-:W-:-:S05]  /*05a0*/  IMAD.IADD R13, R2, 0x1, R13 ;  /* 0x00000001020d7824 */ /* 0x008fca00078e020d */
[----:B------:R2:W-:Y:S04]  /*05b0*/  STG.E.STRONG.SYS desc[UR4][R8.64], R13 ;  /* 0x0000000d08007986 */ /* 0x0005e8000c115904 */
[----:B------:R-:W3:Y:S04]  /*05c0*/  LDG.E.STRONG.SYS R2, desc[UR4][R8.64+0x8] ;  /* 0x0000080408027981 */ /* 0x000ee8000c1f5900 */
[----:B0-----:R-:W3:Y:S02]  /*05d0*/  LDG.E.STRONG.SYS R3, desc[UR4][R8.64] ;  /* 0x0000000408037981 */ /* 0x001ee4000c1f5900 */
[----:B---3--:R-:W-:-:S05]  /*05e0*/  IMAD.IADD R3, R2, 0x1, R3 ;  /* 0x0000000102037824 */ /* 0x008fca00078e0203 */
[----:B------:R2:W-:Y:S04]  /*05f0*/  STG.E.STRONG.SYS desc[UR4][R8.64], R3 ;  /* 0x0000000308007986 */ /* 0x0005e8000c115904 */
[----:B------:R-:W3:Y:S04]  /*0600*/  LDG.E.STRONG.SYS R2, desc[UR4][R8.64+0x4] ;  /* 0x0000040408027981 */ /* 0x000ee8000c1f5900 */
[----:B-1----:R-:W3:Y:S01]  /*0610*/  LDG.E.STRONG.SYS R5, desc[UR4][R8.64] ;  /* 0x0000000408057981 */ /* 0x002ee2000c1f5900 */
[----:B------:R-:W-:Y:S02]  /*0620*/  ISETP.NE.AND P0, PT, R4, RZ, PT ;  /* 0x000000ff0400720c */ /* 0x000fe40003f05270 */
[----:B---3--:R-:W-:-:S05]  /*0630*/  IADD3 R5, PT, PT, R2, R5, RZ ;  /* 0x0000000502057210 */ /* 0x008fca0007ffe0ff */
[----:B------:R2:W-:Y:S06]  /*0640*/  STG.E.STRONG.SYS desc[UR4][R8.64], R5 ;  /* 0x0000000508007986 */ /* 0x0005ec000c115904 */
[----:B------:R-:W-:Y:S05]  /*0650*/  @P0 EXIT ;  /* 0x000000000000094d */ /* 0x000fea0003800000 */
[----:B------:R-:W3:Y:S01]  /*0660*/  LDG.E R7, desc[UR4][R6.64] ;  /* 0x0000000406077981 */ /* 0x000ee2000c1e1900 */
[----:B--2---:R-:W0:Y:S02]  /*0670*/  LDC.64 R2, c[0x0][0x388] ;  /* 0x0000e200ff027b82 */ /* 0x004e240000000a00 */
[----:B0-----:R-:W-:-:S05]  /*0680*/  IMAD.WIDE.U32 R2, R0, 0x4, R2 ;  /* 0x0000000400027825 */ /* 0x001fca00078e0002 */
[----:B---3--:R-:W-:Y:S01]  /*0690*/  STG.E desc[UR4][R2.64], R7 ;  /* 0x0000000702007986 */ /* 0x008fe2000c101904 */
[----:B------:R-:W-:Y:S05]  /*06a0*/  EXIT ;  /* 0x000000000000794d */ /* 0x000fea0003800000 */
.L_x_9:
        /* <DEDUP_REMOVED lines=13> */
.L_x_20:


//--------------------- .text._Z10reduceGmemPiS_i --------------------------
	.section	.text._Z10reduceGmemPiS_i,"ax",@progbits
	.align	128
        .global         _Z10reduceGmemPiS_i
        .type           _Z10reduceGmemPiS_i,@function
        .size           _Z10reduceGmemPiS_i,(.L_x_21 - _Z10reduceGmemPiS_i)
        .other          _Z10reduceGmemPiS_i,@"STO_CUDA_ENTRY STV_DEFAULT"
_Z10reduceGmemPiS_i:
.text._Z10reduceGmemPiS_i:
[----:B------:R-:W-:Y:S01]  /*0000*/  LDC R1, c[0x0][0x37c] ;  /* 0x0000df00ff017b82 */ /* 0x000fe20000000800 */
[----:B------:R-:W0:Y:S07]  /*0010*/  S2R R0, SR_CTAID.X ;  /* 0x0000000000007919 */ /* 0x000e2e0000002500 */
[----:B------:R-:W0:Y:S01]  /*0020*/  LDC R5, c[0x0][0x360] ;  /* 0x0000d800ff057b82 */ /* 0x000e220000000800 */
[----:B------:R-:W1:Y:S01]  /*0030*/  LDCU UR4, c[0x0][0x390] ;  /* 0x00007200ff0477ac */ /* 0x000e620008000800 */
[----:B------:R-:W2:Y:S06]  /*0040*/  S2R R7, SR_TID.X ;  /* 0x0000000000077919 */ /* 0x000eac0000002100 */
[----:B------:R-:W3:Y:S01]  /*0050*/  LDC.64 R2, c[0x0][0x380] ;  /* 0x0000e000ff027b82 */ /* 0x000ee20000000a00 */
[----:B0-----:R-:W-:-:S04]  /*0060*/  IMAD R4, R0, R5, RZ ;  /* 0x0000000500047224 */ /* 0x001fc800078e02ff */
[----:B--2---:R-:W-:-:S05]  /*0070*/  IMAD.IADD R6, R4, 0x1, R7 ;  /* 0x0000000104067824 */ /* 0x004fca00078e0207 */
[----:B-1----:R-:W-:-:S13]  /*0080*/  ISETP.GE.AND P0, PT, R6, UR4, PT ;  /* 0x0000000406007c0c */ /* 0x002fda000bf06270 */
[----:B---3--:R-:W-:Y:S05]  /*0090*/  @P0 EXIT ;  /* 0x000000000000094d */ /* 0x008fea0003800000 */
[C---:B------:R-:W-:Y:S01]  /*00a0*/  ISETP.GT.U32.AND P2, PT, R7.reuse, 0x1ff, PT ;  /* 0x000001ff0700780c */ /* 0x040fe20003f44070 */
[----:B------:R-:W-:Y:S01]  /*00b0*/  IMAD.WIDE.U32 R2, R4, 0x4, R2 ;  /* 0x0000000404027825 */ /* 0x000fe200078e0002 */
[----:B------:R-:W-:Y:S01]  /*00c0*/  ISETP.GT.U32.AND P3, PT, R7, 0xff, PT ;  /* 0x000000ff0700780c */ /* 0x000fe20003f64070 */
[----:B------:R-:W0:Y:S01]  /*00d0*/  LDCU.64 UR4, c[0x0][0x358] ;  /* 0x00006b00ff0477ac */ /* 0x000e220008000a00 */
[----:B------:R-:W-:Y:S01]  /*00e0*/  ISETP.LT.U32.OR P2, PT, R5, 0x400, P2 ;  /* 0x000004000500780c */ /* 0x000fe20001741470 */
[----:B------:R-:W-:Y:S01]  /*00f0*/  BSSY.RECONVERGENT B0, `(.L_x_10) ;  /* 0x000000d000007945 */ /* 0x000fe20003800200 */
[C---:B------:R-:W-:Y:S02]  /*0100*/  ISETP.GT.U32.AND P1, PT, R7.reuse, 0x7f, PT ;  /* 0x0000007f0700780c */ /* 0x040fe40003f24070 */
[----:B------:R-:W-:Y:S02]  /*0110*/  ISETP.GT.U32.AND P0, PT, R7, 0x3f, PT ;  /* 0x0000003f0700780c */ /* 0x000fe40003f04070 */
[----:B------:R-:W-:-:S02]  /*0120*/  ISETP.LT.U32.OR P3, PT, R5, 0x200, P3 ;  /* 0x000002000500780c */ /* 0x000fc40001f61470 */
[C---:B------:R-:W-:Y:S02]  /*0130*/  ISETP.LT.U32.OR P1, PT, R5.reuse, 0x100, P1 ;  /* 0x000001000500780c */ /* 0x040fe40000f21470 */
[----:B------:R-:W-:Y:S01]  /*0140*/  ISETP.LT.U32.OR P0, PT, R5, 0x80, P0 ;  /* 0x000000800500780c */ /* 0x000fe20000701470 */
[C---:B------:R-:W-:Y:S01]  /*0150*/  IMAD.WIDE.U32 R4, R7.reuse, 0x4, R2 ;  /* 0x0000000407047825 */ /* 0x040fe200078e0002 */
[----:B------:R-:W-:Y:S01]  /*0160*/  ISETP.GT.U32.AND P4, PT, R7, 0x1f, PT ;  /* 0x0000001f0700780c */ /* 0x000fe20003f84070 */
[----:B------:R-:W-:-:S12]  /*0170*/  @P2 BRA `(.L_x_11) ;  /* 0x0000000000102947 */ /* 0x000fd80003800000 */
[----:B0-----:R-:W2:Y:S04]  /*0180*/  LDG.E R6, desc[UR4][R4.64+0x800] ;  /* 0x0008000404067981 */ /* 0x001ea8000c1e1900 */
[----:B------:R-:W2:Y:S02]  /*0190*/  LDG.E R9, desc[UR4][R4.64] ;  /* 0x0000000404097981 */ /* 0x000ea4000c1e1900 */
[----:B--2---:R-:W-:-:S05]  /*01a0*/  IMAD.IADD R9, R6, 0x1, R9 ;  /* 0x0000000106097824 */ /* 0x004fca00078e0209 */
[----:B------:R1:W-:Y:S02]  /*01b0*/  STG.E desc[UR4][R4.64], R9 ;  /* 0x0000000904007986 */ /* 0x0003e4000c101904 */
.L_x_11:
[----:B0-----:R-:W-:Y:S05]  /*01c0*/  BSYNC.RECONVERGENT B0 ;  /* 0x0000000000007941 */ /* 0x001fea0003800200 */
.L_x_10:
[----:B------:R-:W-:Y:S04]  /*01d0*/  BSSY.RECONVERGENT B0, `(.L_x_12) ;  /* 0x0000006000007945 */ /* 0x000fe80003800200 */
[----:B------:R-:W-:Y:S05]  /*01e0*/  @P3 BRA `(.L_x_13) ;  /* 0x0000000000103947 */ /* 0x000fea0003800000 */
[----:B------:R-:W2:Y:S04]  /*01f0*/  LDG.E R6, desc[UR4][R4.64+0x400] ;  /* 0x0004000404067981 */ /* 0x000ea8000c1e1900 */
[----:B-1----:R-:W2:Y:S02]  /*0200*/  LDG.E R9, desc[UR4][R4.64] ;  /* 0x0000000404097981 */ /* 0x002ea4000c1e1900 */
[----:B--2---:R-:W-:-:S05]  /*0210*/  IMAD.IADD R9, R6, 0x1, R9 ;  /* 0x0000000106097824 */ /* 0x004fca00078e0209 */
[----:B------:R0:W-:Y:S02]  /*0220*/  STG.E desc[UR4][R4.64], R9 ;  /* 0x0000000904007986 */ /* 0x0001e4000c101904 */
.L_x_13:
[----:B------:R-:W-:Y:S05]  /*0230*/  BSYNC.RECONVERGENT B0 ;  /* 0x0000000000007941 */ /* 0x000fea0003800200 */
.L_x_12:
[----:B------:R-:W-:Y:S04]  /*0240*/  BSSY.RECONVERGENT B0, `(.L_x_14) ;  /* 0x0000006000007945 */ /* 0x000fe80003800200 */
[----:B------:R-:W-:Y:S05]  /*0250*/  @P1 BRA `(.L_x_15) ;  /* 0x0000000000101947 */ /* 0x000fea0003800000 */
[----:B------:R-:W2:Y:S04]  /*0260*/  LDG.E R6, desc[UR4][R4.64+0x200] ;  /* 0x0002000404067981 */ /* 0x000ea8000c1e1900 */
[----:B01----:R-:W2:Y:S02]  /*0270*/  LDG.E R9, desc[UR4][R4.64] ;  /* 0x0000000404097981 */ /* 0x003ea4000c1e1900 */
[----:B--2---:R-:W-:-:S05]  /*0280*/  IADD3 R9, PT, PT, R6, R9, RZ ;  /* 0x0000000906097210 */ /* 0x004fca0007ffe0ff */
[----:B------:R2:W-:Y:S02]  /*0290*/  STG.E desc[UR4][R4.64], R9 ;  /* 0x0000000904007986 */ /* 0x0005e4000c101904 */
.L_x_15:
[----:B------:R-:W-:Y:S05]  /*02a0*/  BSYNC.RECONVERGENT B0 ;  /* 0x0000000000007941 */ /* 0x000fea0003800200 */
.L_x_14:
[----:B------:R-:W-:Y:S04]  /*02b0*/  BSSY.RECONVERGENT B0, `(.L_x_16) ;  /* 0x0000006000007945 */ /* 0x000fe80003800200 */
[----:B------:R-:W-:Y:S05]  /*02c0*/  @P0 BRA `(.L_x_17) ;  /* 0x0000000000100947 */ /* 0x000fea0003800000 */
[----:B------:R-:W3:Y:S04]  /*02d0*/  LDG.E R6, desc[UR4][R4.64+0x100] ;  /* 0x0001000404067981 */ /* 0x000ee8000c1e1900 */
[----:B012---:R-:W3:Y:S02]  /*02e0*/  LDG.E R9, desc[UR4][R4.64] ;  /* 0x0000000404097981 */ /* 0x007ee4000c1e1900 */
[----:B---3--:R-:W-:-:S05]  /*02f0*/  IMAD.IADD R9, R6, 0x1, R9 ;  /* 0x0000000106097824 */ /* 0x008fca00078e0209 */
[----:B------:R3:W-:Y:S02]  /*0300*/  STG.E desc[UR4][R4.64], R9 ;  /* 0x0000000904007986 */ /* 0x0007e4000c101904 */
.L_x_17:
[----:B------:R-:W-:Y:S05]  /*0310*/  BSYNC.RECONVERGENT B0 ;  /* 0x0000000000007941 */ /* 0x000fea0003800200 */
.L_x_16:
[----:B------:R-:W-:Y:S06]  /*0320*/  BAR.SYNC.DEFER_BLOCKING 0x0 ;  /* 0x0000000000007b1d */ /* 0x000fec0000010000 */
[----:B------:R-:W-:Y:S05]  /*0330*/  @P4 EXIT ;  /* 0x000000000000494d */ /* 0x000fea0003800000 */
[----:B------:R-:W4:Y:S04]  /*0340*/  LDG.E.STRONG.SYS R6, desc[UR4][R4.64+0x80] ;  /* 0x0000800404067981 */ /* 0x000f28000c1f5900 */
[----:B0123--:R-:W4:Y:S02]  /*0350*/  LDG.E.STRONG.SYS R9, desc[UR4][R4.64] ;  /* 0x0000000404097981 */ /* 0x00ff24000c1f5900 */
[----:B----4-:R-:W-:-:S05]  /*0360*/  IMAD.IADD R9, R6, 0x1, R9 ;  /* 0x0000000106097824 */ /* 0x010fca00078e0209 */
[----:B------:R0:W-:Y:S04]  /*0370*/  STG.E.STRONG.SYS desc[UR4][R4.64], R9 ;  /* 0x0000000904007986 */ /* 0x0001e8000c115904 */
[----:B------:R-:W2:Y:S04]  /*0380*/  LDG.E.STRONG.SYS R6, desc[UR4][R4.64+0x40] ;  /* 0x0000400404067981 */ /* 0x000ea8000c1f5900 */
[----:B------:R-:W2:Y:S02]  /*0390*/  LDG.E.STRONG.SYS R11, desc[UR4][R4.64] ;  /* 0x00000004040b7981 */ /* 0x000ea4000c1f5900 */
[----:B--2---:R-:W-:-:S05]  /*03a0*/  IADD3 R11, PT, PT, R6, R11, RZ ;  /* 0x0000000b060b7210 */ /* 0x004fca0007ffe0ff */
[----:B------:R1:W-:Y:S04]  /*03b0*/  STG.E.STRONG.SYS desc[UR4][R4.64], R11 ;  /* 0x0000000b04007986 */ /* 0x0003e8000c115904 */
[----:B------:R-:W2:Y:S04]  /*03c0*/  LDG.E.STRONG.SYS R6, desc[UR4][R4.64+0x20] ;  /* 0x0000200404067981 */ /* 0x000ea8000c1f5900 */
[----:B------:R-:W2:Y:S02]  /*03d0*/  LDG.E.STRONG.SYS R13, desc[UR4][R4.64] ;  /* 0x00000004040d7981 */ /* 0x000ea4000c1f5900 */
[----:B--2---:R-:W-:-:S05]  /*03e0*/  IMAD.IADD R13, R6, 0x1, R13 ;  /* 0x00000001060d7824 */ /* 0x004fca00078e020d */
[----:B------:R2:W-:Y:S04]  /*03f0*/  STG.E.STRONG.SYS desc[UR4][R4.64], R13 ;  /* 0x0000000d04007986 */ /* 0x0005e8000c115904 */
[----:B------:R-:W3:Y:S04]  /*0400*/  LDG.E.STRONG.SYS R6, desc[UR4][R4.64+0x10] ;  /* 0x0000100404067981 */ /* 0x000ee8000c1f5900 */
[----:B------:R-:W3:Y:S02]  /*0410*/  LDG.E.STRONG.SYS R15, desc[UR4][R4.64] ;  /* 0x00000004040f7981 */ /* 0x000ee4000c1f5900 */
[----:B---3--:R-:W-:-:S05]  /*0420*/  IMAD.IADD R15, R6, 0x1, R15 ;  /* 0x00000001060f7824 */ /* 0x008fca00078e020f */
[----:B------:R2:W-:Y:S04]  /*0430*/  STG.E.STRONG.SYS desc[UR4][R4.64], R15 ;  /* 0x0000000f04007986 */ /* 0x0005e8000c115904 */
[----:B------:R-:W3:Y:S04]  /*0440*/  LDG.E.STRONG.SYS R6, desc[UR4][R4.64+0x8] ;  /* 0x0000080404067981 */ /* 0x000ee8000c1f5900 */
[----:B0-----:R-:W3:Y:S02]  /*0450*/  LDG.E.STRONG.SYS R9, desc[UR4][R4.64] ;  /* 0x0000000404097981 */ /* 0x001ee4000c1f5900 */
[----:B---3--:R-:W-:-:S05]  /*0460*/  IADD3 R9, PT, PT, R6, R9, RZ ;  /* 0x0000000906097210 */ /* 0x008fca0007ffe0ff */
[----:B------:R2:W-:Y:S04]  /*0470*/  STG.E.STRONG.SYS desc[UR4][R4.64], R9 ;  /* 0x0000000904007986 */ /* 0x0005e8000c115904 */
[----:B------:R-:W3:Y:S04]  /*0480*/  LDG.E.STRONG.SYS R6, desc[UR4][R4.64+0x4] ;  /* 0x0000040404067981 */ /* 0x000ee8000c1f5900 */
[----:B-1----:R-:W3:Y:S01]  /*0490*/  LDG.E.STRONG.SYS R11, desc[UR4][R4.64] ;  /* 0x00000004040b7981 */ /* 0x002ee2000c1f5900 */
[----:B------:R-:W-:Y:S01]  /*04a0*/  ISETP.NE.AND P0, PT, R7, RZ, PT ;  /* 0x000000ff0700720c */ /* 0x000fe20003f05270 */
[----:B---3--:R-:W-:-:S05]  /*04b0*/  IMAD.IADD R11, R6, 0x1, R11 ;  /* 0x00000001060b7824 */ /* 0x008fca00078e020b */
[----:B------:R2:W-:Y:S07]  /*04c0*/  STG.E.STRONG.SYS desc[UR4][R4.64], R11 ;  /* 0x0000000b04007986 */ /* 0x0005ee000c115904 */
[----:B------:R-:W-:Y:S05]  /*04d0*/  @P0 EXIT ;  /* 0x000000000000094d */ /* 0x000fea0003800000 */
[----:B------:R-:W3:Y:S01]  /*04e0*/  LDG.E R3, desc[UR4][R2.64] ;  /* 0x0000000402037981 */ /* 0x000ee2000c1e1900 */
[----:B--2---:R-:W0:Y:S02]  /*04f0*/  LDC.64 R4, c[0x0][0x388] ;  /* 0x0000e200ff047b82 */ /* 0x004e240000000a00 */
[----:B0-----:R-:W-:-:S05]  /*0500*/  IMAD.WIDE.U32 R4, R0, 0x4, R4 ;  /* 0x0000000400047825 */ /* 0x001fca00078e0004 */
[----:B---3--:R-:W-:Y:S01]  /*0510*/  STG.E desc[UR4][R4.64], R3 ;  /* 0x0000000304007986 */ /* 0x008fe2000c101904 */
[----:B------:R-:W-:Y:S05]  /*0520*/  EXIT ;  /* 0x000000000000794d */ /* 0x000fea0003800000 */
.L_x_18:
        /* <DEDUP_REMOVED lines=13> */
.L_x_21:


//--------------------- .nv.shared._Z20reduceSMemUnrolling4PiS_i --------------------------
	.section	.nv.shared._Z20reduceSMemUnrolling4PiS_i,"aw",@nobits
	.sectionflags	@""
	.align	16
	.zero		1024


//--------------------- .nv.shared.reserved.0     --------------------------
	.section	.nv.shared.reserved.0,"aw",@nobits
	.weak		__nv_reservedSMEM_offset_0_alias
	.size		__nv_reservedSMEM_offset_0_alias, 0, 64
	.other		__nv_reservedSMEM_offset_0_alias,@"STO_CUDA_RESERVED_SHARED STV_DEFAULT"
__nv_reservedSMEM_offset_0_alias:
	.zero		0
	.zero		64


//--------------------- .nv.shared._Z20reduceGmemUnrolling4PiS_i --------------------------
	.section	.nv.shared._Z20reduceGmemUnrolling4PiS_i,"aw",@nobits
	.sectionflags	@""
	.align	16
	.zero		1024


//--------------------- .nv.shared._Z10reduceGmemPiS_i --------------------------
	.section	.nv.shared._Z10reduceGmemPiS_i,"aw",@nobits
	.sectionflags	@""
	.align	16
	.zero		1024


//--------------------- .nv.constant0._Z20reduceSMemUnrolling4PiS_i --------------------------
	.section	.nv.constant0._Z20reduceSMemUnrolling4PiS_i,"a",@progbits
	.sectionflags	@""
	.align	4
.nv.constant0._Z20reduceSMemUnrolling4PiS_i:
	.zero		916


//--------------------- .nv.constant0._Z20reduceGmemUnrolling4PiS_i --------------------------
	.section	.nv.constant0._Z20reduceGmemUnrolling4PiS_i,"a",@progbits
	.sectionflags	@""
	.align	4
.nv.constant0._Z20reduceGmemUnrolling4PiS_i:
	.zero		916


//--------------------- .nv.constant0._Z10reduceGmemPiS_i --------------------------
	.section	.nv.constant0._Z10reduceGmemPiS_i,"a",@progbits
	.sectionflags	@""
	.align	4
.nv.constant0._Z10reduceGmemPiS_i:
	.zero		916


//--------------------- SYMBOLS --------------------------

	.type		.nv.reservedSmem.offset0,@object
	.size		.nv.reservedSmem.offset0,0x4
	.type		.nv.reservedSmem.cap,@object
	.size		.nv.reservedSmem.cap,0x4
